//
// Generated by NVIDIA NVVM Compiler
//
// Compiler Build ID: CL-36424714
// Cuda compilation tools, release 13.0, V13.0.88
// Based on NVVM 20.0.0
//

.version 9.0
.target sm_100
.address_size 64

	// .globl	_Z11traceKernelPdS_S_S_S_S_S_PKj

.visible .entry _Z11traceKernelPdS_S_S_S_S_S_PKj(
	.param .u64 .ptr .align 1 _Z11traceKernelPdS_S_S_S_S_S_PKj_param_0,
	.param .u64 .ptr .align 1 _Z11traceKernelPdS_S_S_S_S_S_PKj_param_1,
	.param .u64 .ptr .align 1 _Z11traceKernelPdS_S_S_S_S_S_PKj_param_2,
	.param .u64 .ptr .align 1 _Z11traceKernelPdS_S_S_S_S_S_PKj_param_3,
	.param .u64 .ptr .align 1 _Z11traceKernelPdS_S_S_S_S_S_PKj_param_4,
	.param .u64 .ptr .align 1 _Z11traceKernelPdS_S_S_S_S_S_PKj_param_5,
	.param .u64 .ptr .align 1 _Z11traceKernelPdS_S_S_S_S_S_PKj_param_6,
	.param .u64 .ptr .align 1 _Z11traceKernelPdS_S_S_S_S_S_PKj_param_7
)
{
	.reg .pred 	%p<5>;
	.reg .b32 	%r<10>;
	.reg .b64 	%rd<36>;
	.reg .b64 	%fd<43>;

	ld.param.u64 	%rd14, [_Z11traceKernelPdS_S_S_S_S_S_PKj_param_0];
	ld.param.u64 	%rd15, [_Z11traceKernelPdS_S_S_S_S_S_PKj_param_1];
	ld.param.u64 	%rd16, [_Z11traceKernelPdS_S_S_S_S_S_PKj_param_2];
	ld.param.u64 	%rd17, [_Z11traceKernelPdS_S_S_S_S_S_PKj_param_3];
	ld.param.u64 	%rd11, [_Z11traceKernelPdS_S_S_S_S_S_PKj_param_4];
	ld.param.u64 	%rd12, [_Z11traceKernelPdS_S_S_S_S_S_PKj_param_5];
	ld.param.u64 	%rd18, [_Z11traceKernelPdS_S_S_S_S_S_PKj_param_7];
	cvta.to.global.u64 	%rd1, %rd14;
	cvta.to.global.u64 	%rd2, %rd15;
	cvta.to.global.u64 	%rd3, %rd17;
	cvta.to.global.u64 	%rd4, %rd16;
	cvta.to.global.u64 	%rd19, %rd18;
	ld.global.u32 	%r1, [%rd19];
	ld.global.u32 	%r2, [%rd19+4];
	setp.eq.s32 	%p1, %r2, 0;
	@%p1 bra 	$L__BB0_7;
	cvta.to.global.u64 	%rd20, %rd11;
	mov.u32 	%r5, %tid.x;
	mul.wide.u32 	%rd21, %r5, 8;
	add.s64 	%rd5, %rd4, %rd21;
	add.s64 	%rd6, %rd3, %rd21;
	add.s64 	%rd7, %rd2, %rd21;
	add.s64 	%rd8, %rd1, %rd21;
	add.s64 	%rd9, %rd20, %rd21;
	cvta.to.global.u64 	%rd10, %rd12;
	add.s32 	%r8, %r1, 1;
$L__BB0_2:
	ld.global.f64 	%fd1, [%rd5];
	ld.global.f64 	%fd2, [%rd6];
	ld.global.f64 	%fd3, [%rd7];
	ld.global.f64 	%fd4, [%rd8];
	mov.b32 	%r9, 0;
$L__BB0_3:
	add.s32 	%r7, %r9, %r1;
	mul.wide.u32 	%rd22, %r7, 8;
	add.s64 	%rd23, %rd4, %rd22;
	ld.global.f64 	%fd7, [%rd23];
	add.s64 	%rd24, %rd3, %rd22;
	ld.global.f64 	%fd8, [%rd24];
	mul.f64 	%fd9, %fd2, %fd8;
	mul.f64 	%fd10, %fd1, %fd7;
	sub.f64 	%fd11, %fd9, %fd10;
	add.s64 	%rd25, %rd2, %rd22;
	ld.global.f64 	%fd12, [%rd25];
	sub.f64 	%fd13, %fd3, %fd12;
	mul.f64 	%fd14, %fd1, %fd13;
	add.s64 	%rd26, %rd1, %rd22;
	ld.global.f64 	%fd15, [%rd26];
	sub.f64 	%fd16, %fd4, %fd15;
	mul.f64 	%fd17, %fd2, %fd16;
	sub.f64 	%fd18, %fd14, %fd17;
	div.rn.f64 	%fd5, %fd18, %fd11;
	mul.f64 	%fd19, %fd7, %fd13;
	mul.f64 	%fd20, %fd8, %fd16;
	sub.f64 	%fd21, %fd19, %fd20;
	div.rn.f64 	%fd6, %fd21, %fd11;
	setp.leu.f64 	%p2, %fd6, 0d0000000000000000;
	@%p2 bra 	$L__BB0_6;
	mul.wide.u32 	%rd27, %r9, 8;
	add.s64 	%rd28, %rd10, %rd27;
	ld.global.f64 	%fd22, [%rd28];
	setp.geu.f64 	%p3, %fd5, %fd22;
	@%p3 bra 	$L__BB0_6;
	ld.param.u64 	%rd35, [_Z11traceKernelPdS_S_S_S_S_S_PKj_param_6];
	fma.rn.f64 	%fd23, %fd6, %fd1, %fd4;
	st.global.f64 	[%rd8], %fd23;
	ld.global.f64 	%fd24, [%rd7];
	ld.global.f64 	%fd25, [%rd6];
	fma.rn.f64 	%fd26, %fd6, %fd25, %fd24;
	st.global.f64 	[%rd7], %fd26;
	ld.global.f64 	%fd27, [%rd5];
	mul.wide.u32 	%rd29, %r8, 8;
	add.s64 	%rd30, %rd3, %rd29;
	ld.global.f64 	%fd28, [%rd30];
	ld.global.f64 	%fd29, [%rd6];
	add.s64 	%rd31, %rd4, %rd29;
	ld.global.f64 	%fd30, [%rd31];
	mul.f64 	%fd31, %fd29, %fd30;
	mul.f64 	%fd32, %fd27, %fd28;
	sub.f64 	%fd33, %fd31, %fd32;
	add.f64 	%fd34, %fd33, %fd33;
	fma.rn.f64 	%fd35, %fd28, %fd34, %fd27;
	st.global.f64 	[%rd5], %fd35;
	ld.global.f64 	%fd36, [%rd6];
	ld.global.f64 	%fd37, [%rd31];
	mul.f64 	%fd38, %fd34, %fd37;
	sub.f64 	%fd39, %fd36, %fd38;
	st.global.f64 	[%rd6], %fd39;
	ld.global.f64 	%fd40, [%rd9];
	cvta.to.global.u64 	%rd32, %rd35;
	add.s64 	%rd34, %rd32, %rd27;
	ld.global.f64 	%fd41, [%rd34];
	mul.f64 	%fd42, %fd40, %fd41;
	st.global.f64 	[%rd9], %fd42;
	bra.uni 	$L__BB0_2;
$L__BB0_6:
	add.s32 	%r9, %r9, 1;
	setp.ne.s32 	%p4, %r9, %r2;
	@%p4 bra 	$L__BB0_3;
$L__BB0_7:
	ret;

}


// ===== COMPILED SASS (sm_100) =====

	.target	sm_100

	.elftype	@"ET_EXEC"


//--------------------- .note.nv.tkinfo           --------------------------
	.section	.note.nv.tkinfo,"",@"SHT_NOTE"
	.sectionflags	@"SHF_NOTE_NV_TKINFO"
	.tkinfo
        /*0018*/ 	.word	0x00000002
        /*0030*/ 	.string	""
        /*0030*/ 	.string	"ptxas"
        /*0030*/ 	.string	"Cuda compilation tools, release 13.0, V13.0.88"
        /*0030*/ 	.string	"Build cuda_13.0.r13.0/compiler.36424714_0"
        /*0030*/ 	.string	"-arch sm_100 -m 64 "



//--------------------- .note.nv.cuinfo           --------------------------
	.section	.note.nv.cuinfo,"",@"SHT_NOTE"
	.sectionflags	@"SHF_NOTE_NV_CUINFO"
        /*0018*/ 	.short	0x0002
        /*001a*/ 	.short	0x0064
        /*001c*/ 	.short	0x0082
	.zero		2


//--------------------- .nv.info                  --------------------------
	.section	.nv.info,"",@"SHT_CUDA_INFO"
	.align	4


	//----- nvinfo : EIATTR_REGCOUNT
	.align		4
        /*0000*/ 	.byte	0x04, 0x2f
        /*0002*/ 	.short	(.L_1 - .L_0)
	.align		4
.L_0:
        /*0004*/ 	.word	index@(_Z11traceKernelPdS_S_S_S_S_S_PKj)
        /*0008*/ 	.word	0x00000038


	//----- nvinfo : EIATTR_FRAME_SIZE
	.align		4
.L_1:
        /*000c*/ 	.byte	0x04, 0x11
        /*000e*/ 	.short	(.L_3 - .L_2)
	.align		4
.L_2:
        /*0010*/ 	.word	index@($__internal_0_$__cuda_sm20_div_rn_f64_full)
        /*0014*/ 	.word	0x00000000


	//----- nvinfo : EIATTR_FRAME_SIZE
	.align		4
.L_3:
        /*0018*/ 	.byte	0x04, 0x11
        /*001a*/ 	.short	(.L_5 - .L_4)
	.align		4
.L_4:
        /*001c*/ 	.word	index@(_Z11traceKernelPdS_S_S_S_S_S_PKj)
        /*0020*/ 	.word	0x00000000


	//----- nvinfo : EIATTR_MIN_STACK_SIZE
	.align		4
.L_5:
        /*0024*/ 	.byte	0x04, 0x12
        /*0026*/ 	.short	(.L_7 - .L_6)
	.align		4
.L_6:
        /*0028*/ 	.word	index@(_Z11traceKernelPdS_S_S_S_S_S_PKj)
        /*002c*/ 	.word	0x00000000
.L_7:


//--------------------- .nv.compat                --------------------------
	.section	.nv.compat,"",@"SHT_CUDA_COMPAT_INFO"
	.align	4
        /*0000*/ 	.byte	0x02, 0x09, 0x00, 0x00, 0x02, 0x02, 0x01, 0x00, 0x02, 0x05, 0x05, 0x00, 0x03, 0x07, 0x01, 0x01
        /*0010*/ 	.byte	0x02, 0x03, 0x00, 0x00, 0x02, 0x06, 0x01, 0x00, 0x04, 0x0b, 0x08, 0x00, 0x01, 0x00, 0x00, 0x00
        /*0020*/ 	.byte	0x00, 0x00, 0x00, 0x00


//--------------------- .nv.info._Z11traceKernelPdS_S_S_S_S_S_PKj --------------------------
	.section	.nv.info._Z11traceKernelPdS_S_S_S_S_S_PKj,"",@"SHT_CUDA_INFO"
	.sectionflags	@""
	.align	4


	//----- nvinfo : EIATTR_CUDA_API_VERSION
	.align		4
        /*0000*/ 	.byte	0x04, 0x37
        /*0002*/ 	.short	(.L_9 - .L_8)
.L_8:
        /*0004*/ 	.word	0x00000082


	//----- nvinfo : EIATTR_KPARAM_INFO
	.align		4
.L_9:
        /*0008*/ 	.byte	0x04, 0x17
        /*000a*/ 	.short	(.L_11 - .L_10)
.L_10:
        /*000c*/ 	.word	0x00000000
        /*0010*/ 	.short	0x0007
        /*0012*/ 	.short	0x0038
        /*0014*/ 	.byte	0x00, 0xf5, 0x21, 0x00


	//----- nvinfo : EIATTR_KPARAM_INFO
	.align		4
.L_11:
        /*0018*/ 	.byte	0x04, 0x17
        /*001a*/ 	.short	(.L_13 - .L_12)
.L_12:
        /*001c*/ 	.word	0x00000000
        /*0020*/ 	.short	0x0006
        /*0022*/ 	.short	0x0030
        /*0024*/ 	.byte	0x00, 0xf5, 0x21, 0x00


	//----- nvinfo : EIATTR_KPARAM_INFO
	.align		4
.L_13:
        /*0028*/ 	.byte	0x04, 0x17
        /*002a*/ 	.short	(.L_15 - .L_14)
.L_14:
        /*002c*/ 	.word	0x00000000
        /*0030*/ 	.short	0x0005
        /*0032*/ 	.short	0x0028
        /*0034*/ 	.byte	0x00, 0xf5, 0x21, 0x00


	//----- nvinfo : EIATTR_KPARAM_INFO
	.align		4
.L_15:
        /*0038*/ 	.byte	0x04, 0x17
        /*003a*/ 	.short	(.L_17 - .L_16)
.L_16:
        /*003c*/ 	.word	0x00000000
        /*0040*/ 	.short	0x0004
        /*0042*/ 	.short	0x0020
        /*0044*/ 	.byte	0x00, 0xf5, 0x21, 0x00


	//----- nvinfo : EIATTR_KPARAM_INFO
	.align		4
.L_17:
        /*0048*/ 	.byte	0x04, 0x17
        /*004a*/ 	.short	(.L_19 - .L_18)
.L_18:
        /*004c*/ 	.word	0x00000000
        /*0050*/ 	.short	0x0003
        /*0052*/ 	.short	0x0018
        /*0054*/ 	.byte	0x00, 0xf5, 0x21, 0x00


	//----- nvinfo : EIATTR_KPARAM_INFO
	.align		4
.L_19:
        /*0058*/ 	.byte	0x04, 0x17
        /*005a*/ 	.short	(.L_21 - .L_20)
.L_20:
        /*005c*/ 	.word	0x00000000
        /*0060*/ 	.short	0x0002
        /*0062*/ 	.short	0x0010
        /*0064*/ 	.byte	0x00, 0xf5, 0x21, 0x00


	//----- nvinfo : EIATTR_KPARAM_INFO
	.align		4
.L_21:
        /*0068*/ 	.byte	0x04, 0x17
        /*006a*/ 	.short	(.L_23 - .L_22)
.L_22:
        /*006c*/ 	.word	0x00000000
        /*0070*/ 	.short	0x0001
        /*0072*/ 	.short	0x0008
        /*0074*/ 	.byte	0x00, 0xf5, 0x21, 0x00


	//----- nvinfo : EIATTR_KPARAM_INFO
	.align		4
.L_23:
        /*0078*/ 	.byte	0x04, 0x17
        /*007a*/ 	.short	(.L_25 - .L_24)
.L_24:
        /*007c*/ 	.word	0x00000000
        /*0080*/ 	.short	0x0000
        /*0082*/ 	.short	0x0000
        /*0084*/ 	.byte	0x00, 0xf5, 0x21, 0x00


	//----- nvinfo : EIATTR_SPARSE_MMA_MASK
	.align		4
.L_25:
        /*0088*/ 	.byte	0x03, 0x50
        /*008a*/ 	.short	0x0000


	//----- nvinfo : EIATTR_MAXREG_COUNT
	.align		4
        /*008c*/ 	.byte	0x03, 0x1b
        /*008e*/ 	.short	0x00ff


	//----- nvinfo : EIATTR_MERCURY_ISA_VERSION
	.align		4
        /*0090*/ 	.byte	0x03, 0x5f
        /*0092*/ 	.short	0x0101


	//----- nvinfo : EIATTR_VRC_CTA_INIT_COUNT
	.align		4
        /*0094*/ 	.byte	0x02, 0x4a
	.zero		1
	.zero		1


	//----- nvinfo : EIATTR_EXIT_INSTR_OFFSETS
	.align		4
        /*0098*/ 	.byte	0x04, 0x1c
        /*009a*/ 	.short	(.L_27 - .L_26)


	//   ....[0]....
.L_26:
        /*009c*/ 	.word	0x00000050


	//   ....[1]....
        /*00a0*/ 	.word	0x00000870


	//----- nvinfo : EIATTR_CRS_STACK_SIZE
	.align		4
.L_27:
        /*00a4*/ 	.byte	0x04, 0x1e
        /*00a6*/ 	.short	(.L_29 - .L_28)
.L_28:
        /*00a8*/ 	.word	0x00000000


	//----- nvinfo : EIATTR_CBANK_PARAM_SIZE
	.align		4
.L_29:
        /*00ac*/ 	.byte	0x03, 0x19
        /*00ae*/ 	.short	0x0040


	//----- nvinfo : EIATTR_PARAM_CBANK
	.align		4
        /*00b0*/ 	.byte	0x04, 0x0a
        /*00b2*/ 	.short	(.L_31 - .L_30)
	.align		4
.L_30:
        /*00b4*/ 	.word	index@(.nv.constant0._Z11traceKernelPdS_S_S_S_S_S_PKj)
        /*00b8*/ 	.short	0x0380
        /*00ba*/ 	.short	0x0040


	//----- nvinfo : EIATTR_SW_WAR
	.align		4
.L_31:
        /*00bc*/ 	.byte	0x04, 0x36
        /*00be*/ 	.short	(.L_33 - .L_32)
.L_32:
        /*00c0*/ 	.word	0x00000008
.L_33:


//--------------------- .nv.callgraph             --------------------------
	.section	.nv.callgraph,"",@"SHT_CUDA_CALLGRAPH"
	.align	4
	.sectionentsize	8
	.align		4
        /*0000*/ 	.word	0x00000000
	.align		4
        /*0004*/ 	.word	0xffffffff
	.align		4
        /*0008*/ 	.word	0x00000000
	.align		4
        /*000c*/ 	.word	0xfffffffe
	.align		4
        /*0010*/ 	.word	0x00000000
	.align		4
        /*0014*/ 	.word	0xfffffffd
	.align		4
        /*0018*/ 	.word	0x00000000
	.align		4
        /*001c*/ 	.word	0xfffffffc


//--------------------- .text._Z11traceKernelPdS_S_S_S_S_S_PKj --------------------------
	.section	.text._Z11traceKernelPdS_S_S_S_S_S_PKj,"ax",@progbits
	.align	128
        .global         _Z11traceKernelPdS_S_S_S_S_S_PKj
        .type           _Z11traceKernelPdS_S_S_S_S_S_PKj,@function
        .size           _Z11traceKernelPdS_S_S_S_S_S_PKj,(.L_x_14 - _Z11traceKernelPdS_S_S_S_S_S_PKj)
        .other          _Z11traceKernelPdS_S_S_S_S_S_PKj,@"STO_CUDA_ENTRY STV_DEFAULT"
_Z11traceKernelPdS_S_S_S_S_S_PKj:
.text._Z11traceKernelPdS_S_S_S_S_S_PKj:
[----:B------:R-:W-:Y:S08]  /*0000*/  LDC R1, c[0x0][0x37c] ;  /* 0x0000df00ff017b82 */ /* 0x000ff00000000800 */
[----:B------:R-:W0:Y:S01]  /*0010*/  LDC.64 R2, c[0x0][0x3b8] ;  /* 0x0000ee00ff027b82 */ /* 0x000e220000000a00 */
[----:B------:R-:W0:Y:S02]  /*0020*/  LDCU.64 UR4, c[0x0][0x358] ;  /* 0x00006b00ff0477ac */ /* 0x000e240008000a00 */
[----:B0-----:R-:W2:Y:S02]  /*0030*/  LDG.E R4, desc[UR4][R2.64+0x4] ;  /* 0x0000040402047981 */ /* 0x001ea4000c1e1900 */
[----:B--2---:R-:W-:-:S13]  /*0040*/  ISETP.NE.AND P0, PT, R4, RZ, PT ;  /* 0x000000ff0400720c */ /* 0x004fda0003f05270 */
[----:B------:R-:W-:Y:S05]  /*0050*/  @!P0 EXIT ;  /* 0x000000000000894d */ /* 0x000fea0003800000 */
[----:B------:R-:W2:Y:S01]  /*0060*/  LDG.E R5, desc[UR4][R2.64] ;  /* 0x0000000402057981 */ /* 0x000ea2000c1e1900 */
[----:B------:R-:W0:Y:S01]  /*0070*/  LDC.64 R24, c[0x0][0x390] ;  /* 0x0000e400ff187b82 */ /* 0x000e220000000a00 */
[----:B------:R-:W-:Y:S01]  /*0080*/  BSSY.RECONVERGENT B0, `(.L_x_0) ;  /* 0x000007e000007945 */ /* 0x000fe20003800200 */
[----:B------:R-:W0:Y:S06]  /*0090*/  S2R R7, SR_TID.X ;  /* 0x0000000000077919 */ /* 0x000e2c0000002100 */
[----:B------:R-:W1:Y:S08]  /*00a0*/  LDC.64 R22, c[0x0][0x398] ;  /* 0x0000e600ff167b82 */ /* 0x000e700000000a00 */
[----:B------:R-:W3:Y:S08]  /*00b0*/  LDC.64 R20, c[0x0][0x388] ;  /* 0x0000e200ff147b82 */ /* 0x000ef00000000a00 */
[----:B------:R-:W4:Y:S08]  /*00c0*/  LDC.64 R18, c[0x0][0x380] ;  /* 0x0000e000ff127b82 */ /* 0x000f300000000a00 */
[----:B------:R-:W5:Y:S01]  /*00d0*/  LDC.64 R16, c[0x0][0x3a0] ;  /* 0x0000e800ff107b82 */ /* 0x000f620000000a00 */
[----:B0-----:R-:W-:-:S04]  /*00e0*/  IMAD.WIDE.U32 R24, R7, 0x8, R24 ;  /* 0x0000000807187825 */ /* 0x001fc800078e0018 */
[----:B-1----:R-:W-:-:S04]  /*00f0*/  IMAD.WIDE.U32 R22, R7, 0x8, R22 ;  /* 0x0000000807167825 */ /* 0x002fc800078e0016 */
[----:B---3--:R-:W-:-:S04]  /*0100*/  IMAD.WIDE.U32 R20, R7, 0x8, R20 ;  /* 0x0000000807147825 */ /* 0x008fc800078e0014 */
[----:B----4-:R-:W-:-:S04]  /*0110*/  IMAD.WIDE.U32 R18, R7, 0x8, R18 ;  /* 0x0000000807127825 */ /* 0x010fc800078e0012 */
[----:B-----5:R-:W-:-:S04]  /*0120*/  IMAD.WIDE.U32 R16, R7, 0x8, R16 ;  /* 0x0000000807107825 */ /* 0x020fc800078e0010 */
[----:B--2---:R-:W-:-:S07]  /*0130*/  VIADD R6, R5, 0x1 ;  /* 0x0000000105067836 */ /* 0x004fce0000000000 */
.L_x_6:
[----:B0-----:R0:W5:Y:S04]  /*0140*/  LDG.E.64 R14, desc[UR4][R24.64] ;  /* 0x00000004180e7981 */ /* 0x001168000c1e1b00 */
[----:B------:R0:W5:Y:S04]  /*0150*/  LDG.E.64 R12, desc[UR4][R22.64] ;  /* 0x00000004160c7981 */ /* 0x000168000c1e1b00 */
[----:B---3--:R0:W5:Y:S04]  /*0160*/  LDG.E.64 R10, desc[UR4][R20.64] ;  /* 0x00000004140a7981 */ /* 0x008168000c1e1b00 */
[----:B------:R0:W5:Y:S01]  /*0170*/  LDG.E.64 R8, desc[UR4][R18.64] ;  /* 0x0000000412087981 */ /* 0x000162000c1e1b00 */
[----:B------:R-:W-:-:S07]  /*0180*/  IMAD.MOV.U32 R7, RZ, RZ, RZ ;  /* 0x000000ffff077224 */ /* 0x000fce00078e00ff */
.L_x_7:
[----:B------:R-:W1:Y:S01]  /*0190*/  LDC.64 R26, c[0x0][0x390] ;  /* 0x0000e400ff1a7b82 */ /* 0x000e620000000a00 */
[----:B------:R-:W-:-:S07]  /*01a0*/  IMAD.IADD R31, R5, 0x1, R7 ;  /* 0x00000001051f7824 */ /* 0x000fce00078e0207 */
[----:B------:R-:W2:Y:S08]  /*01b0*/  LDC.64 R28, c[0x0][0x398] ;  /* 0x0000e600ff1c7b82 */ /* 0x000eb00000000a00 */
[----:B------:R-:W3:Y:S01]  /*01c0*/  LDC.64 R34, c[0x0][0x380] ;  /* 0x0000e000ff227b82 */ /* 0x000ee20000000a00 */
[----:B-1----:R-:W-:-:S07]  /*01d0*/  IMAD.WIDE.U32 R26, R31, 0x8, R26 ;  /* 0x000000081f1a7825 */ /* 0x002fce00078e001a */
[----:B------:R-:W1:Y:S01]  /*01e0*/  LDC.64 R2, c[0x0][0x388] ;  /* 0x0000e200ff027b82 */ /* 0x000e620000000a00 */
[----:B------:R-:W4:Y:S01]  /*01f0*/  LDG.E.64 R26, desc[UR4][R26.64] ;  /* 0x000000041a1a7981 */ /* 0x000f22000c1e1b00 */
[----:B--2---:R-:W-:-:S06]  /*0200*/  IMAD.WIDE.U32 R28, R31, 0x8, R28 ;  /* 0x000000081f1c7825 */ /* 0x004fcc00078e001c */
[----:B------:R-:W2:Y:S01]  /*0210*/  LDG.E.64 R28, desc[UR4][R28.64] ;  /* 0x000000041c1c7981 */ /* 0x000ea2000c1e1b00 */
[----:B---3--:R-:W-:-:S05]  /*0220*/  IMAD.WIDE.U32 R34, R31, 0x8, R34 ;  /* 0x000000081f227825 */ /* 0x008fca00078e0022 */
[----:B------:R-:W3:Y:S01]  /*0230*/  LDG.E.64 R32, desc[UR4][R34.64] ;  /* 0x0000000422207981 */ /* 0x000ee2000c1e1b00 */
[----:B-1----:R-:W-:-:S06]  /*0240*/  IMAD.WIDE.U32 R2, R31, 0x8, R2 ;  /* 0x000000081f027825 */ /* 0x002fcc00078e0002 */
[----:B------:R-:W3:Y:S01]  /*0250*/  LDG.E.64 R2, desc[UR4][R2.64] ;  /* 0x0000000402027981 */ /* 0x000ee2000c1e1b00 */
[----:B------:R-:W-:Y:S01]  /*0260*/  IMAD.MOV.U32 R36, RZ, RZ, 0x1 ;  /* 0x00000001ff247424 */ /* 0x000fe200078e00ff */
[----:B------:R-:W-:Y:S01]  /*0270*/  BSSY.RECONVERGENT B1, `(.L_x_1) ;  /* 0x000001c000017945 */ /* 0x000fe20003800200 */
[----:B----45:R-:W-:-:S08]  /*0280*/  DMUL R30, R14, R26 ;  /* 0x0000001a0e1e7228 */ /* 0x030fd00000000000 */
[----:B--2---:R-:W-:-:S06]  /*0290*/  DFMA R30, R12, R28, -R30 ;  /* 0x0000001c0c1e722b */ /* 0x004fcc000000081e */
[----:B------:R-:W1:Y:S01]  /*02a0*/  MUFU.RCP64H R37, R31 ;  /* 0x0000001f00257308 */ /* 0x000e620000001800 */
[----:B---3--:R-:W-:Y:S02]  /*02b0*/  DADD R32, R8, -R32 ;  /* 0x0000000008207229 */ /* 0x008fe40000000820 */
[----:B------:R-:W-:Y:S02]  /*02c0*/  DADD R34, R10, -R2 ;  /* 0x000000000a227229 */ /* 0x000fe40000000802 */
[----:B-1----:R-:W-:-:S08]  /*02d0*/  DFMA R38, -R30, R36, 1 ;  /* 0x3ff000001e26742b */ /* 0x002fd00000000124 */
[----:B------:R-:W-:-:S08]  /*02e0*/  DFMA R38, R38, R38, R38 ;  /* 0x000000262626722b */ /* 0x000fd00000000026 */
[----:B------:R-:W-:Y:S02]  /*02f0*/  DFMA R38, R36, R38, R36 ;  /* 0x000000262426722b */ /* 0x000fe40000000024 */
[----:B------:R-:W-:-:S06]  /*0300*/  DMUL R36, R12, R32 ;  /* 0x000000200c247228 */ /* 0x000fcc0000000000 */
[----:B------:R-:W-:Y:S02]  /*0310*/  DFMA R2, -R30, R38, 1 ;  /* 0x3ff000001e02742b */ /* 0x000fe40000000126 */
[----:B------:R-:W-:-:S06]  /*0320*/  DFMA R36, R14, R34, -R36 ;  /* 0x000000220e24722b */ /* 0x000fcc0000000824 */
[----:B------:R-:W-:-:S04]  /*0330*/  DFMA R2, R38, R2, R38 ;  /* 0x000000022602722b */ /* 0x000fc80000000026 */
[----:B------:R-:W-:-:S04]  /*0340*/  FSETP.GEU.AND P1, PT, |R37|, 6.5827683646048100446e-37, PT ;  /* 0x036000002500780b */ /* 0x000fc80003f2e200 */
[----:B------:R-:W-:-:S08]  /*0350*/  DMUL R38, R36, R2 ;  /* 0x0000000224267228 */ /* 0x000fd00000000000 */
[----:B------:R-:W-:-:S08]  /*0360*/  DFMA R40, -R30, R38, R36 ;  /* 0x000000261e28722b */ /* 0x000fd00000000124 */
[----:B------:R-:W-:-:S10]  /*0370*/  DFMA R2, R2, R40, R38 ;  /* 0x000000280202722b */ /* 0x000fd40000000026 */
[----:B------:R-:W-:-:S05]  /*0380*/  FFMA R0, RZ, R31, R3 ;  /* 0x0000001fff007223 */ /* 0x000fca0000000003 */
[----:B------:R-:W-:-:S13]  /*0390*/  FSETP.GT.AND P0, PT, |R0|, 1.469367938527859385e-39, PT ;  /* 0x001000000000780b */ /* 0x000fda0003f04200 */
[----:B------:R-:W-:Y:S05]  /*03a0*/  @P0 BRA P1, `(.L_x_2) ;  /* 0x0000000000200947 */ /* 0x000fea0000800000 */
[----:B------:R-:W-:Y:S01]  /*03b0*/  IMAD.MOV.U32 R40, RZ, RZ, R36 ;  /* 0x000000ffff287224 */ /* 0x000fe200078e0024 */
[----:B------:R-:W-:Y:S01]  /*03c0*/  MOV R38, R30 ;  /* 0x0000001e00267202 */ /* 0x000fe20000000f00 */
[----:B------:R-:W-:Y:S01]  /*03d0*/  IMAD.MOV.U32 R41, RZ, RZ, R37 ;  /* 0x000000ffff297224 */ /* 0x000fe200078e0025 */
[----:B------:R-:W-:Y:S01]  /*03e0*/  MOV R0, 0x410 ;  /* 0x0000041000007802 */ /* 0x000fe20000000f00 */
[----:B------:R-:W-:-:S07]  /*03f0*/  IMAD.MOV.U32 R39, RZ, RZ, R31 ;  /* 0x000000ffff277224 */ /* 0x000fce00078e001f */
[----:B0-----:R-:W-:Y:S05]  /*0400*/  CALL.REL.NOINC `($__internal_0_$__cuda_sm20_div_rn_f64_full) ;  /* 0x00000004001c7944 */ /* 0x001fea0003c00000 */
[----:B------:R-:W-:Y:S02]  /*0410*/  IMAD.MOV.U32 R2, RZ, RZ, R44 ;  /* 0x000000ffff027224 */ /* 0x000fe400078e002c */
[----:B------:R-:W-:-:S07]  /*0420*/  IMAD.MOV.U32 R3, RZ, RZ, R45 ;  /* 0x000000ffff037224 */ /* 0x000fce00078e002d */
.L_x_2:
[----:B------:R-:W-:Y:S05]  /*0430*/  BSYNC.RECONVERGENT B1 ;  /* 0x0000000000017941 */ /* 0x000fea0003800200 */
.L_x_1:
[----:B------:R-:W1:Y:S01]  /*0440*/  MUFU.RCP64H R37, R31 ;  /* 0x0000001f00257308 */ /* 0x000e620000001800 */
[----:B------:R-:W-:Y:S01]  /*0450*/  IMAD.MOV.U32 R36, RZ, RZ, 0x1 ;  /* 0x00000001ff247424 */ /* 0x000fe200078e00ff */
[----:B------:R-:W-:Y:S01]  /*0460*/  DMUL R28, R28, R32 ;  /* 0x000000201c1c7228 */ /* 0x000fe20000000000 */
[----:B------:R-:W-:Y:S07]  /*0470*/  BSSY.RECONVERGENT B1, `(.L_x_3) ;  /* 0x0000016000017945 */ /* 0x000fee0003800200 */
[----:B------:R-:W-:-:S02]  /*0480*/  DFMA R34, R26, R34, -R28 ;  /* 0x000000221a22722b */ /* 0x000fc4000000081c */
[----:B-1----:R-:W-:-:S08]  /*0490*/  DFMA R38, -R30, R36, 1 ;  /* 0x3ff000001e26742b */ /* 0x002fd00000000124 */
[----:B------:R-:W-:Y:S01]  /*04a0*/  FSETP.GEU.AND P1, PT, |R35|, 6.5827683646048100446e-37, PT ;  /* 0x036000002300780b */ /* 0x000fe20003f2e200 */
[----:B------:R-:W-:-:S08]  /*04b0*/  DFMA R38, R38, R38, R38 ;  /* 0x000000262626722b */ /* 0x000fd00000000026 */
[----:B------:R-:W-:-:S08]  /*04c0*/  DFMA R38, R36, R38, R36 ;  /* 0x000000262426722b */ /* 0x000fd00000000024 */
[----:B------:R-:W-:-:S08]  /*04d0*/  DFMA R32, -R30, R38, 1 ;  /* 0x3ff000001e20742b */ /* 0x000fd00000000126 */
[----:B------:R-:W-:-:S08]  /*04e0*/  DFMA R32, R38, R32, R38 ;  /* 0x000000202620722b */ /* 0x000fd00000000026 */
        /* <DEDUP_REMOVED lines=14> */
.L_x_4:
[----:B------:R-:W-:Y:S05]  /*05d0*/  BSYNC.RECONVERGENT B1 ;  /* 0x0000000000017941 */ /* 0x000fea0003800200 */
.L_x_3:
[----:B------:R-:W-:-:S14]  /*05e0*/  DSETP.GT.AND P0, PT, R26, RZ, PT ;  /* 0x000000ff1a00722a */ /* 0x000fdc0003f04000 */
[----:B------:R-:W-:Y:S05]  /*05f0*/  @!P0 BRA `(.L_x_5) ;  /* 0x00000000008c8947 */ /* 0x000fea0003800000 */
[----:B------:R-:W1:Y:S02]  /*0600*/  LDC.64 R28, c[0x0][0x3a8] ;  /* 0x0000ea00ff1c7b82 */ /* 0x000e640000000a00 */
[----:B-1----:R-:W-:-:S06]  /*0610*/  IMAD.WIDE.U32 R28, R7, 0x8, R28 ;  /* 0x00000008071c7825 */ /* 0x002fcc00078e001c */
[----:B------:R-:W2:Y:S02]  /*0620*/  LDG.E.64 R28, desc[UR4][R28.64] ;  /* 0x000000041c1c7981 */ /* 0x000ea4000c1e1b00 */
[----:B--2---:R-:W-:-:S14]  /*0630*/  DSETP.GEU.AND P0, PT, R2, R28, PT ;  /* 0x0000001c0200722a */ /* 0x004fdc0003f0e000 */
[----:B------:R-:W-:Y:S05]  /*0640*/  @P0 BRA `(.L_x_5) ;  /* 0x0000000000780947 */ /* 0x000fea0003800000 */
[----:B------:R-:W-:Y:S01]  /*0650*/  DFMA R8, R14, R26, R8 ;  /* 0x0000001a0e08722b */ /* 0x000fe20000000008 */
[----:B------:R-:W1:Y:S06]  /*0660*/  LDC.64 R12, c[0x0][0x398] ;  /* 0x0000e600ff0c7b82 */ /* 0x000e6c0000000a00 */
[----:B------:R2:W-:Y:S02]  /*0670*/  STG.E.64 desc[UR4][R18.64], R8 ;  /* 0x0000000812007986 */ /* 0x0005e4000c101b04 */
[----:B------:R-:W3:Y:S02]  /*0680*/  LDC.64 R14, c[0x0][0x390] ;  /* 0x0000e400ff0e7b82 */ /* 0x000ee40000000a00 */
[----:B------:R-:W4:Y:S04]  /*0690*/  LDG.E.64 R2, desc[UR4][R20.64] ;  /* 0x0000000414027981 */ /* 0x000f28000c1e1b00 */
[----:B------:R-:W4:Y:S01]  /*06a0*/  LDG.E.64 R10, desc[UR4][R22.64] ;  /* 0x00000004160a7981 */ /* 0x000f22000c1e1b00 */
[----:B-1----:R-:W-:-:S04]  /*06b0*/  IMAD.WIDE.U32 R12, R6, 0x8, R12 ;  /* 0x00000008060c7825 */ /* 0x002fc800078e000c */
[----:B---3--:R-:W-:Y:S01]  /*06c0*/  IMAD.WIDE.U32 R14, R6, 0x8, R14 ;  /* 0x00000008060e7825 */ /* 0x008fe200078e000e */
[----:B----4-:R-:W-:-:S07]  /*06d0*/  DFMA R2, R10, R26, R2 ;  /* 0x0000001a0a02722b */ /* 0x010fce0000000002 */
[----:B------:R1:W-:Y:S04]  /*06e0*/  STG.E.64 desc[UR4][R20.64], R2 ;  /* 0x0000000214007986 */ /* 0x0003e8000c101b04 */
[----:B------:R-:W3:Y:S04]  /*06f0*/  LDG.E.64 R10, desc[UR4][R24.64] ;  /* 0x00000004180a7981 */ /* 0x000ee8000c1e1b00 */
[----:B------:R-:W3:Y:S04]  /*0700*/  LDG.E.64 R12, desc[UR4][R12.64] ;  /* 0x000000040c0c7981 */ /* 0x000ee8000c1e1b00 */
[----:B--2---:R-:W2:Y:S04]  /*0710*/  LDG.E.64 R8, desc[UR4][R22.64] ;  /* 0x0000000416087981 */ /* 0x004ea8000c1e1b00 */
[----:B------:R-:W2:Y:S01]  /*0720*/  LDG.E.64 R26, desc[UR4][R14.64] ;  /* 0x000000040e1a7981 */ /* 0x000ea2000c1e1b00 */
[----:B---3--:R-:W-:-:S08]  /*0730*/  DMUL R28, R10, R12 ;  /* 0x0000000c0a1c7228 */ /* 0x008fd00000000000 */
[----:B--2---:R-:W-:-:S08]  /*0740*/  DFMA R8, R8, R26, -R28 ;  /* 0x0000001a0808722b */ /* 0x004fd0000000081c */
[----:B------:R-:W-:-:S08]  /*0750*/  DADD R8, R8, R8 ;  /* 0x0000000008087229 */ /* 0x000fd00000000008 */
[----:B------:R-:W-:Y:S01]  /*0760*/  DFMA R10, R12, R8, R10 ;  /* 0x000000080c0a722b */ /* 0x000fe2000000000a */
[----:B------:R-:W2:Y:S06]  /*0770*/  LDC.64 R12, c[0x0][0x3b0] ;  /* 0x0000ec00ff0c7b82 */ /* 0x000eac0000000a00 */
[----:B------:R3:W-:Y:S04]  /*0780*/  STG.E.64 desc[UR4][R24.64], R10 ;  /* 0x0000000a18007986 */ /* 0x0007e8000c101b04 */
[----:B------:R-:W4:Y:S04]  /*0790*/  LDG.E.64 R26, desc[UR4][R14.64] ;  /* 0x000000040e1a7981 */ /* 0x000f28000c1e1b00 */
[----:B-1----:R-:W4:Y:S01]  /*07a0*/  LDG.E.64 R2, desc[UR4][R22.64] ;  /* 0x0000000416027981 */ /* 0x002f22000c1e1b00 */
[----:B--2---:R-:W-:Y:S01]  /*07b0*/  IMAD.WIDE.U32 R12, R7, 0x8, R12 ;  /* 0x00000008070c7825 */ /* 0x004fe200078e000c */
[----:B----4-:R-:W-:-:S07]  /*07c0*/  DFMA R2, -R8, R26, R2 ;  /* 0x0000001a0802722b */ /* 0x010fce0000000102 */
[----:B------:R3:W-:Y:S04]  /*07d0*/  STG.E.64 desc[UR4][R22.64], R2 ;  /* 0x0000000216007986 */ /* 0x0007e8000c101b04 */
[----:B------:R-:W2:Y:S04]  /*07e0*/  LDG.E.64 R8, desc[UR4][R16.64] ;  /* 0x0000000410087981 */ /* 0x000ea8000c1e1b00 */
[----:B------:R-:W2:Y:S02]  /*07f0*/  LDG.E.64 R12, desc[UR4][R12.64] ;  /* 0x000000040c0c7981 */ /* 0x000ea4000c1e1b00 */
[----:B--2---:R-:W-:-:S07]  /*0800*/  DMUL R8, R8, R12 ;  /* 0x0000000c08087228 */ /* 0x004fce0000000000 */
[----:B------:R3:W-:Y:S01]  /*0810*/  STG.E.64 desc[UR4][R16.64], R8 ;  /* 0x0000000810007986 */ /* 0x0007e2000c101b04 */
[----:B------:R-:W-:Y:S05]  /*0820*/  BRA `(.L_x_6) ;  /* 0xfffffff800447947 */ /* 0x000fea000383ffff */
.L_x_5:
[----:B------:R-:W-:-:S05]  /*0830*/  VIADD R7, R7, 0x1 ;  /* 0x0000000107077836 */ /* 0x000fca0000000000 */
[----:B------:R-:W-:-:S13]  /*0840*/  ISETP.NE.AND P0, PT, R7, R4, PT ;  /* 0x000000040700720c */ /* 0x000fda0003f05270 */
[----:B------:R-:W-:Y:S05]  /*0850*/  @P0 BRA `(.L_x_7) ;  /* 0xfffffff8004c0947 */ /* 0x000fea000383ffff */
[----:B------:R-:W-:Y:S05]  /*0860*/  BSYNC.RECONVERGENT B0 ;  /* 0x0000000000007941 */ /* 0x000fea0003800200 */
.L_x_0:
[----:B------:R-:W-:Y:S05]  /*0870*/  EXIT ;  /* 0x000000000000794d */ /* 0x000fea0003800000 */
        .weak           $__internal_0_$__cuda_sm20_div_rn_f64_full
        .type           $__internal_0_$__cuda_sm20_div_rn_f64_full,@function
        .size           $__internal_0_$__cuda_sm20_div_rn_f64_full,(.L_x_14 - $__internal_0_$__cuda_sm20_div_rn_f64_full)
$__internal_0_$__cuda_sm20_div_rn_f64_full:
[C---:B------:R-:W-:Y:S01]  /*0880*/  FSETP.GEU.AND P0, PT, |R39|.reuse, 1.469367938527859385e-39, PT ;  /* 0x001000002700780b */ /* 0x040fe20003f0e200 */
[----:B------:R-:W-:Y:S01]  /*0890*/  IMAD.MOV.U32 R42, RZ, RZ, 0x1 ;  /* 0x00000001ff2a7424 */ /* 0x000fe200078e00ff */
[----:B------:R-:W-:Y:S01]  /*08a0*/  LOP3.LUT R36, R39, 0x800fffff, RZ, 0xc0, !PT ;  /* 0x800fffff27247812 */ /* 0x000fe200078ec0ff */
[----:B------:R-:W-:Y:S01]  /*08b0*/  IMAD.MOV.U32 R51, RZ, RZ, 0x1ca00000 ;  /* 0x1ca00000ff337424 */ /* 0x000fe200078e00ff */
[C---:B------:R-:W-:Y:S01]  /*08c0*/  FSETP.GEU.AND P2, PT, |R41|.reuse, 1.469367938527859385e-39, PT ;  /* 0x001000002900780b */ /* 0x040fe20003f4e200 */
[----:B------:R-:W-:Y:S01]  /*08d0*/  BSSY.RECONVERGENT B2, `(.L_x_8) ;  /* 0x0000052000027945 */ /* 0x000fe20003800200 */
[----:B------:R-:W-:Y:S02]  /*08e0*/  LOP3.LUT R37, R36, 0x3ff00000, RZ, 0xfc, !PT ;  /* 0x3ff0000024257812 */ /* 0x000fe400078efcff */
[----:B------:R-:W-:Y:S02]  /*08f0*/  MOV R36, R38 ;  /* 0x0000002600247202 */ /* 0x000fe40000000f00 */
[----:B------:R-:W-:-:S02]  /*0900*/  LOP3.LUT R50, R41, 0x7ff00000, RZ, 0xc0, !PT ;  /* 0x7ff0000029327812 */ /* 0x000fc400078ec0ff */
[----:B------:R-:W-:Y:S01]  /*0910*/  LOP3.LUT R53, R39, 0x7ff00000, RZ, 0xc0, !PT ;  /* 0x7ff0000027357812 */ /* 0x000fe200078ec0ff */
[----:B------:R-:W-:-:S03]  /*0920*/  @!P0 DMUL R36, R38, 8.98846567431157953865e+307 ;  /* 0x7fe0000026248828 */ /* 0x000fc60000000000 */
[C---:B------:R-:W-:Y:S02]  /*0930*/  ISETP.GE.U32.AND P1, PT, R50.reuse, R53, PT ;  /* 0x000000353200720c */ /* 0x040fe40003f26070 */
[----:B------:R-:W-:Y:S01]  /*0940*/  @!P2 LOP3.LUT R45, R39, 0x7ff00000, RZ, 0xc0, !PT ;  /* 0x7ff00000272da812 */ /* 0x000fe200078ec0ff */
[----:B------:R-:W0:Y:S03]  /*0950*/  MUFU.RCP64H R43, R37 ;  /* 0x00000025002b7308 */ /* 0x000e260000001800 */
[----:B------:R-:W-:Y:S02]  /*0960*/  @!P2 ISETP.GE.U32.AND P3, PT, R50, R45, PT ;  /* 0x0000002d3200a20c */ /* 0x000fe40003f66070 */
[----:B------:R-:W-:Y:S02]  /*0970*/  @!P0 LOP3.LUT R53, R37, 0x7ff00000, RZ, 0xc0, !PT ;  /* 0x7ff0000025358812 */ /* 0x000fe400078ec0ff */
[----:B------:R-:W-:-:S04]  /*0980*/  @!P2 SEL R45, R51, 0x63400000, !P3 ;  /* 0x63400000332da807 */ /* 0x000fc80005800000 */
[----:B------:R-:W-:-:S04]  /*0990*/  @!P2 LOP3.LUT R48, R45, 0x80000000, R41, 0xf8, !PT ;  /* 0x800000002d30a812 */ /* 0x000fc800078ef829 */
[----:B------:R-:W-:Y:S01]  /*09a0*/  @!P2 LOP3.LUT R49, R48, 0x100000, RZ, 0xfc, !PT ;  /* 0x001000003031a812 */ /* 0x000fe200078efcff */
[----:B------:R-:W-:Y:S01]  /*09b0*/  @!P2 IMAD.MOV.U32 R48, RZ, RZ, RZ ;  /* 0x000000ffff30a224 */ /* 0x000fe200078e00ff */
[----:B0-----:R-:W-:-:S08]  /*09c0*/  DFMA R46, R42, -R36, 1 ;  /* 0x3ff000002a2e742b */ /* 0x001fd00000000824 */
[----:B------:R-:W-:-:S08]  /*09d0*/  DFMA R46, R46, R46, R46 ;  /* 0x0000002e2e2e722b */ /* 0x000fd0000000002e */
[----:B------:R-:W-:Y:S01]  /*09e0*/  DFMA R46, R42, R46, R42 ;  /* 0x0000002e2a2e722b */ /* 0x000fe2000000002a */
[----:B------:R-:W-:Y:S01]  /*09f0*/  SEL R43, R51, 0x63400000, !P1 ;  /* 0x63400000332b7807 */ /* 0x000fe20004800000 */
[----:B------:R-:W-:-:S03]  /*0a00*/  IMAD.MOV.U32 R42, RZ, RZ, R40 ;  /* 0x000000ffff2a7224 */ /* 0x000fc600078e0028 */
[----:B------:R-:W-:-:S03]  /*0a10*/  LOP3.LUT R43, R43, 0x800fffff, R41, 0xf8, !PT ;  /* 0x800fffff2b2b7812 */ /* 0x000fc600078ef829 */
[----:B------:R-:W-:-:S03]  /*0a20*/  DFMA R44, R46, -R36, 1 ;  /* 0x3ff000002e2c742b */ /* 0x000fc60000000824 */
[----:B------:R-:W-:-:S05]  /*0a30*/  @!P2 DFMA R42, R42, 2, -R48 ;  /* 0x400000002a2aa82b */ /* 0x000fca0000000830 */
[----:B------:R-:W-:-:S08]  /*0a40*/  DFMA R44, R46, R44, R46 ;  /* 0x0000002c2e2c722b */ /* 0x000fd0000000002e */
[----:B------:R-:W-:-:S08]  /*0a50*/  DMUL R46, R44, R42 ;  /* 0x0000002a2c2e7228 */ /* 0x000fd00000000000 */
[----:B------:R-:W-:-:S08]  /*0a60*/  DFMA R48, R46, -R36, R42 ;  /* 0x800000242e30722b */ /* 0x000fd0000000002a */
[----:B------:R-:W-:Y:S01]  /*0a70*/  DFMA R48, R44, R48, R46 ;  /* 0x000000302c30722b */ /* 0x000fe2000000002e */
[----:B------:R-:W-:Y:S01]  /*0a80*/  IMAD.MOV.U32 R46, RZ, RZ, R50 ;  /* 0x000000ffff2e7224 */ /* 0x000fe200078e0032 */
[----:B------:R-:W-:-:S04]  /*0a90*/  @!P2 LOP3.LUT R46, R43, 0x7ff00000, RZ, 0xc0, !PT ;  /* 0x7ff000002b2ea812 */ /* 0x000fc800078ec0ff */
[----:B------:R-:W-:-:S04]  /*0aa0*/  IADD3 R44, PT, PT, R46, -0x1, RZ ;  /* 0xffffffff2e2c7810 */ /* 0x000fc80007ffe0ff */
[----:B------:R-:W-:Y:S01]  /*0ab0*/  ISETP.GT.U32.AND P0, PT, R44, 0x7feffffe, PT ;  /* 0x7feffffe2c00780c */ /* 0x000fe20003f04070 */
[----:B------:R-:W-:-:S05]  /*0ac0*/  VIADD R44, R53, 0xffffffff ;  /* 0xffffffff352c7836 */ /* 0x000fca0000000000 */
[----:B------:R-:W-:-:S13]  /*0ad0*/  ISETP.GT.U32.OR P0, PT, R44, 0x7feffffe, P0 ;  /* 0x7feffffe2c00780c */ /* 0x000fda0000704470 */
[----:B------:R-:W-:Y:S05]  /*0ae0*/  @P0 BRA `(.L_x_9) ;  /* 0x00000000006c0947 */ /* 0x000fea0003800000 */
[----:B------:R-:W-:-:S04]  /*0af0*/  LOP3.LUT R41, R39, 0x7ff00000, RZ, 0xc0, !PT ;  /* 0x7ff0000027297812 */ /* 0x000fc800078ec0ff */
[CC--:B------:R-:W-:Y:S02]  /*0b00*/  VIADDMNMX R40, R50.reuse, -R41.reuse, 0xb9600000, !PT ;  /* 0xb960000032287446 */ /* 0x0c0fe40007800929 */
[----:B------:R-:W-:Y:S02]  /*0b10*/  ISETP.GE.U32.AND P0, PT, R50, R41, PT ;  /* 0x000000293200720c */ /* 0x000fe40003f06070 */
[----:B------:R-:W-:Y:S02]  /*0b20*/  VIMNMX R40, PT, PT, R40, 0x46a00000, PT ;  /* 0x46a0000028287848 */ /* 0x000fe40003fe0100 */
[----:B------:R-:W-:-:S05]  /*0b30*/  SEL R51, R51, 0x63400000, !P0 ;  /* 0x6340000033337807 */ /* 0x000fca0004000000 */
[----:B------:R-:W-:Y:S02]  /*0b40*/  IMAD.IADD R46, R40, 0x1, -R51 ;  /* 0x00000001282e7824 */ /* 0x000fe400078e0a33 */
[----:B------:R-:W-:Y:S02]  /*0b50*/  IMAD.MOV.U32 R40, RZ, RZ, RZ ;  /* 0x000000ffff287224 */ /* 0x000fe400078e00ff */
[----:B------:R-:W-:-:S06]  /*0b60*/  VIADD R41, R46, 0x7fe00000 ;  /* 0x7fe000002e297836 */ /* 0x000fcc0000000000 */
[----:B------:R-:W-:-:S10]  /*0b70*/  DMUL R44, R48, R40 ;  /* 0x00000028302c7228 */ /* 0x000fd40000000000 */
[----:B------:R-:W-:-:S13]  /*0b80*/  FSETP.GTU.AND P0, PT, |R45|, 1.469367938527859385e-39, PT ;  /* 0x001000002d00780b */ /* 0x000fda0003f0c200 */
[----:B------:R-:W-:Y:S05]  /*0b90*/  @P0 BRA `(.L_x_10) ;  /* 0x0000000000940947 */ /* 0x000fea0003800000 */
[----:B------:R-:W-:Y:S01]  /*0ba0*/  DFMA R36, R48, -R36, R42 ;  /* 0x800000243024722b */ /* 0x000fe2000000002a */
[----:B------:R-:W-:-:S09]  /*0bb0*/  IMAD.MOV.U32 R40, RZ, RZ, RZ ;  /* 0x000000ffff287224 */ /* 0x000fd200078e00ff */
[C---:B------:R-:W-:Y:S02]  /*0bc0*/  FSETP.NEU.AND P0, PT, R37.reuse, RZ, PT ;  /* 0x000000ff2500720b */ /* 0x040fe40003f0d000 */
[----:B------:R-:W-:-:S04]  /*0bd0*/  LOP3.LUT R39, R37, 0x80000000, R39, 0x48, !PT ;  /* 0x8000000025277812 */ /* 0x000fc800078e4827 */
[----:B------:R-:W-:-:S07]  /*0be0*/  LOP3.LUT R41, R39, R41, RZ, 0xfc, !PT ;  /* 0x0000002927297212 */ /* 0x000fce00078efcff */
[----:B------:R-:W-:Y:S05]  /*0bf0*/  @!P0 BRA `(.L_x_10) ;  /* 0x00000000007c8947 */ /* 0x000fea0003800000 */
[----:B------:R-:W-:Y:S01]  /*0c00*/  IADD3 R37, PT, PT, -R46, RZ, RZ ;  /* 0x000000ff2e257210 */ /* 0x000fe20007ffe1ff */
[----:B------:R-:W-:Y:S01]  /*0c10*/  IMAD.MOV.U32 R36, RZ, RZ, RZ ;  /* 0x000000ffff247224 */ /* 0x000fe200078e00ff */
[----:B------:R-:W-:-:S05]  /*0c20*/  DMUL.RP R40, R48, R40 ;  /* 0x0000002830287228 */ /* 0x000fca0000008000 */
[----:B------:R-:W-:-:S05]  /*0c30*/  DFMA R36, R44, -R36, R48 ;  /* 0x800000242c24722b */ /* 0x000fca0000000030 */
[----:B------:R-:W-:Y:S02]  /*0c40*/  LOP3.LUT R39, R41, R39, RZ, 0x3c, !PT ;  /* 0x0000002729277212 */ /* 0x000fe400078e3cff */
[----:B------:R-:W-:-:S04]  /*0c50*/  IADD3 R36, PT, PT, -R46, -0x43300000, RZ ;  /* 0xbcd000002e247810 */ /* 0x000fc80007ffe1ff */
[----:B------:R-:W-:-:S04]  /*0c60*/  FSETP.NEU.AND P0, PT, |R37|, R36, PT ;  /* 0x000000242500720b */ /* 0x000fc80003f0d200 */
[----:B------:R-:W-:Y:S02]  /*0c70*/  FSEL R44, R40, R44, !P0 ;  /* 0x0000002c282c7208 */ /* 0x000fe40004000000 */
[----:B------:R-:W-:Y:S01]  /*0c80*/  FSEL R45, R39, R45, !P0 ;  /* 0x0000002d272d7208 */ /* 0x000fe20004000000 */
[----:B------:R-:W-:Y:S06]  /*0c90*/  BRA `(.L_x_10) ;  /* 0x0000000000547947 */ /* 0x000fec0003800000 */
.L_x_9:
[----:B------:R-:W-:-:S14]  /*0ca0*/  DSETP.NAN.AND P0, PT, R40, R40, PT ;  /* 0x000000282800722a */ /* 0x000fdc0003f08000 */
[----:B------:R-:W-:Y:S05]  /*0cb0*/  @P0 BRA `(.L_x_11) ;  /* 0x0000000000440947 */ /* 0x000fea0003800000 */
[----:B------:R-:W-:-:S14]  /*0cc0*/  DSETP.NAN.AND P0, PT, R38, R38, PT ;  /* 0x000000262600722a */ /* 0x000fdc0003f08000 */
[----:B------:R-:W-:Y:S05]  /*0cd0*/  @P0 BRA `(.L_x_12) ;  /* 0x0000000000300947 */ /* 0x000fea0003800000 */
[----:B------:R-:W-:Y:S01]  /*0ce0*/  ISETP.NE.AND P0, PT, R46, R53, PT ;  /* 0x000000352e00720c */ /* 0x000fe20003f05270 */
[----:B------:R-:W-:Y:S02]  /*0cf0*/  IMAD.MOV.U32 R44, RZ, RZ, 0x0 ;  /* 0x00000000ff2c7424 */ /* 0x000fe400078e00ff */
[----:B------:R-:W-:-:S10]  /*0d00*/  IMAD.MOV.U32 R45, RZ, RZ, -0x80000 ;  /* 0xfff80000ff2d7424 */ /* 0x000fd400078e00ff */
[----:B------:R-:W-:Y:S05]  /*0d10*/  @!P0 BRA `(.L_x_10) ;  /* 0x0000000000348947 */ /* 0x000fea0003800000 */
[----:B------:R-:W-:Y:S02]  /*0d20*/  ISETP.NE.AND P0, PT, R46, 0x7ff00000, PT ;  /* 0x7ff000002e00780c */ /* 0x000fe40003f05270 */
[----:B------:R-:W-:Y:S02]  /*0d30*/  LOP3.LUT R45, R41, 0x80000000, R39, 0x48, !PT ;  /* 0x80000000292d7812 */ /* 0x000fe400078e4827 */
[----:B------:R-:W-:-:S13]  /*0d40*/  ISETP.EQ.OR P0, PT, R53, RZ, !P0 ;  /* 0x000000ff3500720c */ /* 0x000fda0004702670 */
[----:B------:R-:W-:Y:S01]  /*0d50*/  @P0 LOP3.LUT R36, R45, 0x7ff00000, RZ, 0xfc, !PT ;  /* 0x7ff000002d240812 */ /* 0x000fe200078efcff */
[----:B------:R-:W-:Y:S02]  /*0d60*/  @!P0 IMAD.MOV.U32 R44, RZ, RZ, RZ ;  /* 0x000000ffff2c8224 */ /* 0x000fe400078e00ff */
[----:B------:R-:W-:Y:S01]  /*0d70*/  @P0 IMAD.MOV.U32 R44, RZ, RZ, RZ ;  /* 0x000000ffff2c0224 */ /* 0x000fe200078e00ff */
[----:B------:R-:W-:Y:S01]  /*0d80*/  @P0 MOV R45, R36 ;  /* 0x00000024002d0202 */ /* 0x000fe20000000f00 */
[----:B------:R-:W-:Y:S06]  /*0d90*/  BRA `(.L_x_10) ;  /* 0x0000000000147947 */ /* 0x000fec0003800000 */
.L_x_12:
[----:B------:R-:W-:Y:S01]  /*0da0*/  LOP3.LUT R45, R39, 0x80000, RZ, 0xfc, !PT ;  /* 0x00080000272d7812 */ /* 0x000fe200078efcff */
[----:B------:R-:W-:Y:S01]  /*0db0*/  IMAD.MOV.U32 R44, RZ, RZ, R38 ;  /* 0x000000ffff2c7224 */ /* 0x000fe200078e0026 */
[----:B------:R-:W-:Y:S06]  /*0dc0*/  BRA `(.L_x_10) ;  /* 0x0000000000087947 */ /* 0x000fec0003800000 */
.L_x_11:
[----:B------:R-:W-:Y:S01]  /*0dd0*/  LOP3.LUT R45, R41, 0x80000, RZ, 0xfc, !PT ;  /* 0x00080000292d7812 */ /* 0x000fe200078efcff */
[----:B------:R-:W-:-:S07]  /*0de0*/  IMAD.MOV.U32 R44, RZ, RZ, R40 ;  /* 0x000000ffff2c7224 */ /* 0x000fce00078e0028 */
.L_x_10:
[----:B------:R-:W-:Y:S05]  /*0df0*/  BSYNC.RECONVERGENT B2 ;  /* 0x0000000000027941 */ /* 0x000fea0003800200 */
.L_x_8:
[----:B------:R-:W-:Y:S02]  /*0e00*/  IMAD.MOV.U32 R36, RZ, RZ, R0 ;  /* 0x000000ffff247224 */ /* 0x000fe400078e0000 */
[----:B------:R-:W-:-:S04]  /*0e10*/  IMAD.MOV.U32 R37, RZ, RZ, 0x0 ;  /* 0x00000000ff257424 */ /* 0x000fc800078e00ff */
[----:B------:R-:W-:Y:S05]  /*0e20*/  RET.REL.NODEC R36 `(_Z11traceKernelPdS_S_S_S_S_S_PKj) ;  /* 0xfffffff024747950 */ /* 0x000fea0003c3ffff */
.L_x_13:
[----:B------:R-:W-:-:S00]  /*0e30*/  BRA `(.L_x_13) ;  /* 0xfffffffc00fc7947 */ /* 0x000fc0000383ffff */
[----:B------:R-:W-:-:S00]  /*0e40*/  NOP ;  /* 0x0000000000007918 */ /* 0x000fc00000000000 */
        /* <DEDUP_REMOVED lines=11> */
.L_x_14:


//--------------------- .nv.shared.reserved.0     --------------------------
	.section	.nv.shared.reserved.0,"aw",@nobits
	.weak		__nv_reservedSMEM_offset_0_alias
	.size		__nv_reservedSMEM_offset_0_alias, 0, 64
	.other		__nv_reservedSMEM_offset_0_alias,@"STO_CUDA_RESERVED_SHARED STV_DEFAULT"
__nv_reservedSMEM_offset_0_alias:
	.zero		0
	.zero		64


//--------------------- .nv.constant0._Z11traceKernelPdS_S_S_S_S_S_PKj --------------------------
	.section	.nv.constant0._Z11traceKernelPdS_S_S_S_S_S_PKj,"a",@progbits
	.sectionflags	@""
	.align	4
.nv.constant0._Z11traceKernelPdS_S_S_S_S_S_PKj:
	.zero		960


//--------------------- SYMBOLS --------------------------

	.type		.nv.reservedSmem.offset0,@object
	.size		.nv.reservedSmem.offset0,0x4
